	.headerflags	@"EF_CUDA_TEXMODE_UNIFIED EF_CUDA_64BIT_ADDRESS EF_CUDA_ACCELERATORS EF_CUDA_SM90 EF_CUDA_VIRTUAL_SM(EF_CUDA_SM90)"
	.elftype	@"ET_EXEC"


//--------------------- .nv.info                  --------------------------
	.section	.nv.info,"",@"SHT_CUDA_INFO"
	.align	4


	//----- nvinfo : EIATTR_REGCOUNT
	.align		4
        /*0000*/ 	.byte	0x04, 0x2f
        /*0002*/ 	.short	(.L_1 - .L_0)
	.align		4
.L_0:
        /*0004*/ 	.word	index@(triton_poi_fused_convolution_leaky_relu_29)
        /*0008*/ 	.word	0x0000000e


	//----- nvinfo : EIATTR_MIN_STACK_SIZE
	.align		4
.L_1:
        /*000c*/ 	.byte	0x04, 0x12
        /*000e*/ 	.short	(.L_3 - .L_2)
	.align		4
.L_2:
        /*0010*/ 	.word	index@(triton_poi_fused_convolution_leaky_relu_29)
        /*0014*/ 	.word	0x00000000


	//----- nvinfo : EIATTR_FRAME_SIZE
	.align		4
.L_3:
        /*0018*/ 	.byte	0x04, 0x11
        /*001a*/ 	.short	(.L_5 - .L_4)
	.align		4
.L_4:
        /*001c*/ 	.word	index@(triton_poi_fused_convolution_leaky_relu_29)
        /*0020*/ 	.word	0x00000000


	//----- nvinfo : EIATTR_MIN_STACK_SIZE
	.align		4
.L_5:
        /*0024*/ 	.byte	0x04, 0x12
        /*0026*/ 	.short	(.L_7 - .L_6)
	.align		4
.L_6:
        /*0028*/ 	.word	index@(triton_poi_fused_convolution_leaky_relu_29)
        /*002c*/ 	.word	0x00000000
.L_7:


//--------------------- .nv.info.triton_poi_fused_convolution_leaky_relu_29 --------------------------
	.section	.nv.info.triton_poi_fused_convolution_leaky_relu_29,"",@"SHT_CUDA_INFO"
	.sectionflags	@""
	.align	4


	//----- nvinfo : EIATTR_CUDA_API_VERSION
	.align		4
        /*0000*/ 	.byte	0x04, 0x37
        /*0002*/ 	.short	(.L_9 - .L_8)
.L_8:
        /*0004*/ 	.word	0x0000007c


	//----- nvinfo : EIATTR_KPARAM_INFO
	.align		4
.L_9:
        /*0008*/ 	.byte	0x04, 0x17
        /*000a*/ 	.short	(.L_11 - .L_10)
.L_10:
        /*000c*/ 	.word	0x00000000
        /*0010*/ 	.short	0x0003
        /*0012*/ 	.short	0x0018
        /*0014*/ 	.byte	0x00, 0xf0, 0x11, 0x00


	//----- nvinfo : EIATTR_KPARAM_INFO
	.align		4
.L_11:
        /*0018*/ 	.byte	0x04, 0x17
        /*001a*/ 	.short	(.L_13 - .L_12)
.L_12:
        /*001c*/ 	.word	0x00000000
        /*0020*/ 	.short	0x0002
        /*0022*/ 	.short	0x0010
        /*0024*/ 	.byte	0x00, 0xf4, 0x21, 0x00


	//----- nvinfo : EIATTR_KPARAM_INFO
	.align		4
.L_13:
        /*0028*/ 	.byte	0x04, 0x17
        /*002a*/ 	.short	(.L_15 - .L_14)
.L_14:
        /*002c*/ 	.word	0x00000000
        /*0030*/ 	.short	0x0001
        /*0032*/ 	.short	0x0008
        /*0034*/ 	.byte	0x00, 0xf4, 0x21, 0x00


	//----- nvinfo : EIATTR_KPARAM_INFO
	.align		4
.L_15:
        /*0038*/ 	.byte	0x04, 0x17
        /*003a*/ 	.short	(.L_17 - .L_16)
.L_16:
        /*003c*/ 	.word	0x00000000
        /*0040*/ 	.short	0x0000
        /*0042*/ 	.short	0x0000
        /*0044*/ 	.byte	0x00, 0xf4, 0x21, 0x00


	//----- nvinfo : EIATTR_SPARSE_MMA_MASK
	.align		4
.L_17:
        /*0048*/ 	.byte	0x03, 0x50
        /*004a*/ 	.short	0x0000


	//----- nvinfo : EIATTR_MAXREG_COUNT
	.align		4
        /*004c*/ 	.byte	0x03, 0x1b
        /*004e*/ 	.short	0x00ff


	//----- nvinfo : EIATTR_EXIT_INSTR_OFFSETS
	.align		4
        /*0050*/ 	.byte	0x04, 0x1c
        /*0052*/ 	.short	(.L_19 - .L_18)


	//   ....[0]....
.L_18:
        /*0054*/ 	.word	0x00000210


	//   ....[1]....
        /*0058*/ 	.word	0x00000230


	//----- nvinfo : EIATTR_REQNTID
	.align		4
.L_19:
        /*005c*/ 	.byte	0x04, 0x10
        /*005e*/ 	.short	(.L_21 - .L_20)
.L_20:
        /*0060*/ 	.word	0x00000080
        /*0064*/ 	.word	0x00000001
        /*0068*/ 	.word	0x00000001


	//----- nvinfo : EIATTR_CBANK_PARAM_SIZE
	.align		4
.L_21:
        /*006c*/ 	.byte	0x03, 0x19
        /*006e*/ 	.short	0x001c


	//----- nvinfo : EIATTR_PARAM_CBANK
	.align		4
        /*0070*/ 	.byte	0x04, 0x0a
        /*0072*/ 	.short	(.L_23 - .L_22)
	.align		4
.L_22:
        /*0074*/ 	.word	index@(.nv.constant0.triton_poi_fused_convolution_leaky_relu_29)
        /*0078*/ 	.short	0x0210
        /*007a*/ 	.short	0x001c


	//----- nvinfo : EIATTR_SW_WAR
	.align		4
.L_23:
        /*007c*/ 	.byte	0x04, 0x36
        /*007e*/ 	.short	(.L_25 - .L_24)
.L_24:
        /*0080*/ 	.word	0x00000008
.L_25:


//--------------------- .nv.callgraph             --------------------------
	.section	.nv.callgraph,"",@"SHT_CUDA_CALLGRAPH"
	.align	4
	.sectionentsize	8
	.align		4
        /*0000*/ 	.word	0x00000000
	.align		4
        /*0004*/ 	.word	0xffffffff
	.align		4
        /*0008*/ 	.word	0x00000000
	.align		4
        /*000c*/ 	.word	0xfffffffe
	.align		4
        /*0010*/ 	.word	0x00000000
	.align		4
        /*0014*/ 	.word	0xfffffffd
	.align		4
        /*0018*/ 	.word	0x00000000
	.align		4
        /*001c*/ 	.word	0xfffffffc


//--------------------- .text.triton_poi_fused_convolution_leaky_relu_29 --------------------------
	.section	.text.triton_poi_fused_convolution_leaky_relu_29,"ax",@progbits
	.align	128
        .global         triton_poi_fused_convolution_leaky_relu_29
        .type           triton_poi_fused_convolution_leaky_relu_29,@function
        .size           triton_poi_fused_convolution_leaky_relu_29,(.L_x_1 - triton_poi_fused_convolution_leaky_relu_29)
        .other          triton_poi_fused_convolution_leaky_relu_29,@"STO_CUDA_ENTRY STV_DEFAULT"
triton_poi_fused_convolution_leaky_relu_29:
.text.triton_poi_fused_convolution_leaky_relu_29:
[----:B------:R-:W0:Y:S02]  /*0000*/  LDC R1, c[0x0][0x28] ;  /* 0x00000a00ff017b82 */ /* 0x000e240000000800 */
[----:B------:R-:W1:Y:S01]  /*0010*/  S2R R0, SR_TID.X ;  /* 0x0000000000007919 */ /* 0x000e620000002100 */
[----:B------:R-:W2:Y:S01]  /*0020*/  LDC.64 R4, c[0x0][0x220] ;  /* 0x00008800ff047b82 */ /* 0x000ea20000000a00 */
[----:B------:R-:W-:Y:S01]  /*0030*/  ULDC.64 UR4, c[0x0][0x208] ;  /* 0x0000820000047ab9 */ /* 0x000fe20000000a00 */
[----:B------:R-:W3:Y:S06]  /*0040*/  S2R R9, SR_CTAID.X ;  /* 0x0000000000097919 */ /* 0x000eec0000002500 */
[----:B------:R-:W4:Y:S01]  /*0050*/  LDC.64 R6, c[0x0][0x218] ;  /* 0x00008600ff067b82 */ /* 0x000f220000000a00 */
[----:B-1----:R-:W-:-:S05]  /*0060*/  LOP3.LUT R0, R0, 0x7f, RZ, 0xc0, !PT ;  /* 0x0000007f00007812 */ /* 0x002fca00078ec0ff */
[----:B---3--:R-:W-:-:S04]  /*0070*/  IMAD R9, R9, 0x80, R0 ;  /* 0x0000008009097824 */ /* 0x008fc800078e0200 */
[C---:B------:R-:W-:Y:S01]  /*0080*/  IMAD.HI R0, R9.reuse, 0x66666667, RZ ;  /* 0x6666666709007827 */ /* 0x040fe200078e02ff */
[----:B------:R-:W-:-:S04]  /*0090*/  ISETP.GE.AND P2, PT, R9, 0x1400, PT ;  /* 0x000014000900780c */ /* 0x000fc80003f46270 */
[----:B------:R-:W-:-:S04]  /*00a0*/  SHF.R.U32.HI R3, RZ, 0x1f, R0 ;  /* 0x0000001fff037819 */ /* 0x000fc80000011600 */
[----:B------:R-:W-:Y:S02]  /*00b0*/  LEA.HI.SX32 R0, R0, R3, 0x1e ;  /* 0x0000000300007211 */ /* 0x000fe400078ff2ff */
[----:B------:R-:W1:Y:S02]  /*00c0*/  LDC.64 R2, c[0x0][0x210] ;  /* 0x00008400ff027b82 */ /* 0x000e640000000a00 */
[----:B------:R-:W-:-:S04]  /*00d0*/  SHF.R.S32.HI R11, RZ, 0x1f, R0 ;  /* 0x0000001fff0b7819 */ /* 0x000fc80000011400 */
[----:B------:R-:W-:-:S04]  /*00e0*/  LEA.HI R11, R11, R0, RZ, 0x7 ;  /* 0x000000000b0b7211 */ /* 0x000fc800078f38ff */
[----:B------:R-:W-:-:S04]  /*00f0*/  LOP3.LUT R11, R11, 0xffffff80, RZ, 0xc0, !PT ;  /* 0xffffff800b0b7812 */ /* 0x000fc800078ec0ff */
[----:B------:R-:W-:Y:S01]  /*0100*/  IADD3 R11, R0, -R11, RZ ;  /* 0x8000000b000b7210 */ /* 0x000fe20007ffe0ff */
[----:B------:R-:W-:-:S04]  /*0110*/  HFMA2.MMA R0, -RZ, RZ, 0, 0 ;  /* 0x00000000ff007435 */ /* 0x000fc800000001ff */
[----:B--2---:R-:W-:-:S04]  /*0120*/  IMAD.WIDE R4, R11, 0x4, R4 ;  /* 0x000000040b047825 */ /* 0x004fc800078e0204 */
[----:B------:R-:W-:Y:S02]  /*0130*/  IMAD.MOV.U32 R11, RZ, RZ, RZ ;  /* 0x000000ffff0b7224 */ /* 0x000fe400078e00ff */
[----:B-1----:R-:W-:-:S04]  /*0140*/  IMAD.WIDE R2, R9, 0x4, R2 ;  /* 0x0000000409027825 */ /* 0x002fc800078e0202 */
[----:B------:R-:W2:Y:S01]  /*0150*/  @!P2 LDG.E.EL R11, desc[UR4][R4.64] ;  /* 0x00000004040ba981 */ /* 0x000ea2000c2e1900 */
[----:B------:R-:W-:Y:S02]  /*0160*/  IMAD.MOV.U32 R8, RZ, RZ, RZ ;  /* 0x000000ffff087224 */ /* 0x000fe400078e00ff */
[----:B----4-:R-:W-:Y:S01]  /*0170*/  IMAD.WIDE R6, R9, 0x4, R6 ;  /* 0x0000000409067825 */ /* 0x010fe200078e0206 */
[----:B------:R-:W2:Y:S04]  /*0180*/  @!P2 LDG.E R0, desc[UR4][R2.64] ;  /* 0x000000040200a981 */ /* 0x000ea8000c1e1900 */
[----:B------:R-:W3:Y:S01]  /*0190*/  @!P2 LDG.E R8, desc[UR4][R6.64] ;  /* 0x000000040608a981 */ /* 0x000ee2000c1e1900 */
[----:B--2---:R-:W-:Y:S01]  /*01a0*/  FSETP.GT.AND P0, PT, R0, -R11, PT ;  /* 0x8000000b0000720b */ /* 0x004fe20003f04000 */
[C---:B------:R-:W-:Y:S01]  /*01b0*/  FADD R9, R11.reuse, R0 ;  /* 0x000000000b097221 */ /* 0x040fe20000000000 */
[----:B---3--:R-:W-:Y:S01]  /*01c0*/  FSETP.GT.AND P1, PT, R11, -R8, PT ;  /* 0x800000080b00720b */ /* 0x008fe20003f24000 */
[----:B------:R-:W-:-:S10]  /*01d0*/  FADD R11, R8, R11 ;  /* 0x0000000b080b7221 */ /* 0x000fd40000000000 */
[----:B------:R-:W-:Y:S02]  /*01e0*/  @!P0 FMUL R9, R9, 0.10000000149011611938 ;  /* 0x3dcccccd09098820 */ /* 0x000fe40000400000 */
[----:B------:R-:W-:-:S03]  /*01f0*/  @!P1 FMUL R11, R11, 0.10000000149011611938 ;  /* 0x3dcccccd0b0b9820 */ /* 0x000fc60000400000 */
[----:B------:R1:W-:Y:S01]  /*0200*/  @!P2 STG.E desc[UR4][R2.64], R9 ;  /* 0x000000090200a986 */ /* 0x0003e2000c101904 */
[----:B------:R-:W-:Y:S05]  /*0210*/  @P2 EXIT ;  /* 0x000000000000294d */ /* 0x000fea0003800000 */
[----:B------:R-:W-:Y:S01]  /*0220*/  STG.E desc[UR4][R6.64], R11 ;  /* 0x0000000b06007986 */ /* 0x000fe2000c101904 */
[----:B------:R-:W-:Y:S05]  /*0230*/  EXIT ;  /* 0x000000000000794d */ /* 0x000fea0003800000 */
.L_x_0:
[----:B------:R-:W-:-:S00]  /*0240*/  BRA `(.L_x_0) ;  /* 0xfffffffc00fc7947 */ /* 0x000fc0000383ffff */
[----:B------:R-:W-:-:S00]  /*0250*/  NOP ;  /* 0x0000000000007918 */ /* 0x000fc00000000000 */
        /* <DEDUP_REMOVED lines=10> */
.L_x_1:


//--------------------- .nv.constant0.triton_poi_fused_convolution_leaky_relu_29 --------------------------
	.section	.nv.constant0.triton_poi_fused_convolution_leaky_relu_29,"a",@progbits
	.sectionflags	@""
	.align	4
.nv.constant0.triton_poi_fused_convolution_leaky_relu_29:
	.zero		556
